//
// Generated by NVIDIA NVVM Compiler
//
// Compiler Build ID: CL-36424714
// Cuda compilation tools, release 13.0, V13.0.88
// Based on NVVM 20.0.0
//

.version 9.0
.target sm_100
.address_size 64

	// .globl	_Z13MatrixMulCUDAILi16EEvPlS0_S0_ii
// _ZZ13MatrixMulCUDAILi16EEvPlS0_S0_iiE2As has been demoted
// _ZZ13MatrixMulCUDAILi16EEvPlS0_S0_iiE2Bs has been demoted
// _ZZ13MatrixMulCUDAILi32EEvPlS0_S0_iiE2As has been demoted
// _ZZ13MatrixMulCUDAILi32EEvPlS0_S0_iiE2Bs has been demoted

.visible .entry _Z13MatrixMulCUDAILi16EEvPlS0_S0_ii(
	.param .u64 .ptr .align 1 _Z13MatrixMulCUDAILi16EEvPlS0_S0_ii_param_0,
	.param .u64 .ptr .align 1 _Z13MatrixMulCUDAILi16EEvPlS0_S0_ii_param_1,
	.param .u64 .ptr .align 1 _Z13MatrixMulCUDAILi16EEvPlS0_S0_ii_param_2,
	.param .u32 _Z13MatrixMulCUDAILi16EEvPlS0_S0_ii_param_3,
	.param .u32 _Z13MatrixMulCUDAILi16EEvPlS0_S0_ii_param_4
)
{
	.reg .pred 	%p<3>;
	.reg .b32 	%r<37>;
	.reg .b64 	%rd<69>;
	// demoted variable
	.shared .align 8 .b8 _ZZ13MatrixMulCUDAILi16EEvPlS0_S0_iiE2As[2048];
	// demoted variable
	.shared .align 8 .b8 _ZZ13MatrixMulCUDAILi16EEvPlS0_S0_iiE2Bs[2048];
	ld.param.u64 	%rd6, [_Z13MatrixMulCUDAILi16EEvPlS0_S0_ii_param_0];
	ld.param.u64 	%rd7, [_Z13MatrixMulCUDAILi16EEvPlS0_S0_ii_param_1];
	ld.param.u64 	%rd8, [_Z13MatrixMulCUDAILi16EEvPlS0_S0_ii_param_2];
	ld.param.u32 	%r20, [_Z13MatrixMulCUDAILi16EEvPlS0_S0_ii_param_3];
	ld.param.u32 	%r21, [_Z13MatrixMulCUDAILi16EEvPlS0_S0_ii_param_4];
	mov.u32 	%r22, %ctaid.x;
	mov.u32 	%r1, %ctaid.y;
	mov.u32 	%r2, %tid.x;
	mov.u32 	%r3, %tid.y;
	mul.lo.s32 	%r23, %r20, %r1;
	shl.b32 	%r36, %r23, 4;
	shl.b32 	%r5, %r22, 4;
	shl.b32 	%r6, %r21, 4;
	setp.lt.s32 	%p1, %r20, 1;
	mov.b64 	%rd68, 0;
	@%p1 bra 	$L__BB0_3;
	shl.b32 	%r24, %r3, 7;
	mov.u32 	%r25, _ZZ13MatrixMulCUDAILi16EEvPlS0_S0_iiE2As;
	add.s32 	%r7, %r25, %r24;
	shl.b32 	%r26, %r2, 3;
	add.s32 	%r8, %r7, %r26;
	mov.u32 	%r27, _ZZ13MatrixMulCUDAILi16EEvPlS0_S0_iiE2Bs;
	add.s32 	%r10, %r27, %r26;
	add.s32 	%r9, %r10, %r24;
	mad.lo.s32 	%r28, %r21, %r3, %r2;
	add.s32 	%r35, %r28, %r5;
	shl.b32 	%r29, %r1, 4;
	add.s32 	%r30, %r3, %r29;
	mad.lo.s32 	%r34, %r20, %r30, %r2;
	add.s32 	%r13, %r36, %r20;
	cvta.to.global.u64 	%rd1, %rd7;
	cvta.to.global.u64 	%rd2, %rd8;
	mov.b64 	%rd68, 0;
$L__BB0_2:
	mul.wide.s32 	%rd11, %r35, 8;
	add.s64 	%rd12, %rd2, %rd11;
	mul.wide.s32 	%rd13, %r34, 8;
	add.s64 	%rd14, %rd1, %rd13;
	ld.global.u64 	%rd15, [%rd14];
	st.shared.u64 	[%r8], %rd15;
	ld.global.u64 	%rd16, [%rd12];
	st.shared.u64 	[%r9], %rd16;
	bar.sync 	0;
	ld.shared.u64 	%rd17, [%r7];
	ld.shared.u64 	%rd18, [%r10];
	mad.lo.s64 	%rd19, %rd18, %rd17, %rd68;
	ld.shared.u64 	%rd20, [%r7+8];
	ld.shared.u64 	%rd21, [%r10+128];
	mad.lo.s64 	%rd22, %rd21, %rd20, %rd19;
	ld.shared.u64 	%rd23, [%r7+16];
	ld.shared.u64 	%rd24, [%r10+256];
	mad.lo.s64 	%rd25, %rd24, %rd23, %rd22;
	ld.shared.u64 	%rd26, [%r7+24];
	ld.shared.u64 	%rd27, [%r10+384];
	mad.lo.s64 	%rd28, %rd27, %rd26, %rd25;
	ld.shared.u64 	%rd29, [%r7+32];
	ld.shared.u64 	%rd30, [%r10+512];
	mad.lo.s64 	%rd31, %rd30, %rd29, %rd28;
	ld.shared.u64 	%rd32, [%r7+40];
	ld.shared.u64 	%rd33, [%r10+640];
	mad.lo.s64 	%rd34, %rd33, %rd32, %rd31;
	ld.shared.u64 	%rd35, [%r7+48];
	ld.shared.u64 	%rd36, [%r10+768];
	mad.lo.s64 	%rd37, %rd36, %rd35, %rd34;
	ld.shared.u64 	%rd38, [%r7+56];
	ld.shared.u64 	%rd39, [%r10+896];
	mad.lo.s64 	%rd40, %rd39, %rd38, %rd37;
	ld.shared.u64 	%rd41, [%r7+64];
	ld.shared.u64 	%rd42, [%r10+1024];
	mad.lo.s64 	%rd43, %rd42, %rd41, %rd40;
	ld.shared.u64 	%rd44, [%r7+72];
	ld.shared.u64 	%rd45, [%r10+1152];
	mad.lo.s64 	%rd46, %rd45, %rd44, %rd43;
	ld.shared.u64 	%rd47, [%r7+80];
	ld.shared.u64 	%rd48, [%r10+1280];
	mad.lo.s64 	%rd49, %rd48, %rd47, %rd46;
	ld.shared.u64 	%rd50, [%r7+88];
	ld.shared.u64 	%rd51, [%r10+1408];
	mad.lo.s64 	%rd52, %rd51, %rd50, %rd49;
	ld.shared.u64 	%rd53, [%r7+96];
	ld.shared.u64 	%rd54, [%r10+1536];
	mad.lo.s64 	%rd55, %rd54, %rd53, %rd52;
	ld.shared.u64 	%rd56, [%r7+104];
	ld.shared.u64 	%rd57, [%r10+1664];
	mad.lo.s64 	%rd58, %rd57, %rd56, %rd55;
	ld.shared.u64 	%rd59, [%r7+112];
	ld.shared.u64 	%rd60, [%r10+1792];
	mad.lo.s64 	%rd61, %rd60, %rd59, %rd58;
	ld.shared.u64 	%rd62, [%r7+120];
	ld.shared.u64 	%rd63, [%r10+1920];
	mad.lo.s64 	%rd68, %rd63, %rd62, %rd61;
	bar.sync 	0;
	add.s32 	%r36, %r36, 16;
	add.s32 	%r35, %r35, %r6;
	add.s32 	%r34, %r34, 16;
	setp.lt.s32 	%p2, %r36, %r13;
	@%p2 bra 	$L__BB0_2;
$L__BB0_3:
	cvta.to.global.u64 	%rd64, %rd6;
	add.s32 	%r31, %r5, %r2;
	mad.lo.s32 	%r32, %r21, %r3, %r31;
	mad.lo.s32 	%r33, %r6, %r1, %r32;
	mul.wide.s32 	%rd65, %r33, 8;
	add.s64 	%rd66, %rd64, %rd65;
	st.global.u64 	[%rd66], %rd68;
	ret;

}
	// .globl	_Z13MatrixMulCUDAILi32EEvPlS0_S0_ii
.visible .entry _Z13MatrixMulCUDAILi32EEvPlS0_S0_ii(
	.param .u64 .ptr .align 1 _Z13MatrixMulCUDAILi32EEvPlS0_S0_ii_param_0,
	.param .u64 .ptr .align 1 _Z13MatrixMulCUDAILi32EEvPlS0_S0_ii_param_1,
	.param .u64 .ptr .align 1 _Z13MatrixMulCUDAILi32EEvPlS0_S0_ii_param_2,
	.param .u32 _Z13MatrixMulCUDAILi32EEvPlS0_S0_ii_param_3,
	.param .u32 _Z13MatrixMulCUDAILi32EEvPlS0_S0_ii_param_4
)
{
	.reg .pred 	%p<3>;
	.reg .b32 	%r<37>;
	.reg .b64 	%rd<117>;
	// demoted variable
	.shared .align 8 .b8 _ZZ13MatrixMulCUDAILi32EEvPlS0_S0_iiE2As[8192];
	// demoted variable
	.shared .align 8 .b8 _ZZ13MatrixMulCUDAILi32EEvPlS0_S0_iiE2Bs[8192];
	ld.param.u64 	%rd6, [_Z13MatrixMulCUDAILi32EEvPlS0_S0_ii_param_0];
	ld.param.u64 	%rd7, [_Z13MatrixMulCUDAILi32EEvPlS0_S0_ii_param_1];
	ld.param.u64 	%rd8, [_Z13MatrixMulCUDAILi32EEvPlS0_S0_ii_param_2];
	ld.param.u32 	%r20, [_Z13MatrixMulCUDAILi32EEvPlS0_S0_ii_param_3];
	ld.param.u32 	%r21, [_Z13MatrixMulCUDAILi32EEvPlS0_S0_ii_param_4];
	mov.u32 	%r22, %ctaid.x;
	mov.u32 	%r1, %ctaid.y;
	mov.u32 	%r2, %tid.x;
	mov.u32 	%r3, %tid.y;
	mul.lo.s32 	%r23, %r20, %r1;
	shl.b32 	%r36, %r23, 5;
	shl.b32 	%r5, %r22, 5;
	shl.b32 	%r6, %r21, 5;
	setp.lt.s32 	%p1, %r20, 1;
	mov.b64 	%rd116, 0;
	@%p1 bra 	$L__BB1_3;
	shl.b32 	%r24, %r3, 8;
	mov.u32 	%r25, _ZZ13MatrixMulCUDAILi32EEvPlS0_S0_iiE2As;
	add.s32 	%r7, %r25, %r24;
	shl.b32 	%r26, %r2, 3;
	add.s32 	%r8, %r7, %r26;
	mov.u32 	%r27, _ZZ13MatrixMulCUDAILi32EEvPlS0_S0_iiE2Bs;
	add.s32 	%r10, %r27, %r26;
	add.s32 	%r9, %r10, %r24;
	mad.lo.s32 	%r28, %r21, %r3, %r2;
	add.s32 	%r35, %r28, %r5;
	shl.b32 	%r29, %r1, 5;
	add.s32 	%r30, %r3, %r29;
	mad.lo.s32 	%r34, %r20, %r30, %r2;
	add.s32 	%r13, %r36, %r20;
	cvta.to.global.u64 	%rd1, %rd7;
	cvta.to.global.u64 	%rd2, %rd8;
	mov.b64 	%rd116, 0;
$L__BB1_2:
	mul.wide.s32 	%rd11, %r35, 8;
	add.s64 	%rd12, %rd2, %rd11;
	mul.wide.s32 	%rd13, %r34, 8;
	add.s64 	%rd14, %rd1, %rd13;
	ld.global.u64 	%rd15, [%rd14];
	st.shared.u64 	[%r8], %rd15;
	ld.global.u64 	%rd16, [%rd12];
	st.shared.u64 	[%r9], %rd16;
	bar.sync 	0;
	ld.shared.u64 	%rd17, [%r7];
	ld.shared.u64 	%rd18, [%r10];
	mad.lo.s64 	%rd19, %rd18, %rd17, %rd116;
	ld.shared.u64 	%rd20, [%r7+8];
	ld.shared.u64 	%rd21, [%r10+256];
	mad.lo.s64 	%rd22, %rd21, %rd20, %rd19;
	ld.shared.u64 	%rd23, [%r7+16];
	ld.shared.u64 	%rd24, [%r10+512];
	mad.lo.s64 	%rd25, %rd24, %rd23, %rd22;
	ld.shared.u64 	%rd26, [%r7+24];
	ld.shared.u64 	%rd27, [%r10+768];
	mad.lo.s64 	%rd28, %rd27, %rd26, %rd25;
	ld.shared.u64 	%rd29, [%r7+32];
	ld.shared.u64 	%rd30, [%r10+1024];
	mad.lo.s64 	%rd31, %rd30, %rd29, %rd28;
	ld.shared.u64 	%rd32, [%r7+40];
	ld.shared.u64 	%rd33, [%r10+1280];
	mad.lo.s64 	%rd34, %rd33, %rd32, %rd31;
	ld.shared.u64 	%rd35, [%r7+48];
	ld.shared.u64 	%rd36, [%r10+1536];
	mad.lo.s64 	%rd37, %rd36, %rd35, %rd34;
	ld.shared.u64 	%rd38, [%r7+56];
	ld.shared.u64 	%rd39, [%r10+1792];
	mad.lo.s64 	%rd40, %rd39, %rd38, %rd37;
	ld.shared.u64 	%rd41, [%r7+64];
	ld.shared.u64 	%rd42, [%r10+2048];
	mad.lo.s64 	%rd43, %rd42, %rd41, %rd40;
	ld.shared.u64 	%rd44, [%r7+72];
	ld.shared.u64 	%rd45, [%r10+2304];
	mad.lo.s64 	%rd46, %rd45, %rd44, %rd43;
	ld.shared.u64 	%rd47, [%r7+80];
	ld.shared.u64 	%rd48, [%r10+2560];
	mad.lo.s64 	%rd49, %rd48, %rd47, %rd46;
	ld.shared.u64 	%rd50, [%r7+88];
	ld.shared.u64 	%rd51, [%r10+2816];
	mad.lo.s64 	%rd52, %rd51, %rd50, %rd49;
	ld.shared.u64 	%rd53, [%r7+96];
	ld.shared.u64 	%rd54, [%r10+3072];
	mad.lo.s64 	%rd55, %rd54, %rd53, %rd52;
	ld.shared.u64 	%rd56, [%r7+104];
	ld.shared.u64 	%rd57, [%r10+3328];
	mad.lo.s64 	%rd58, %rd57, %rd56, %rd55;
	ld.shared.u64 	%rd59, [%r7+112];
	ld.shared.u64 	%rd60, [%r10+3584];
	mad.lo.s64 	%rd61, %rd60, %rd59, %rd58;
	ld.shared.u64 	%rd62, [%r7+120];
	ld.shared.u64 	%rd63, [%r10+3840];
	mad.lo.s64 	%rd64, %rd63, %rd62, %rd61;
	ld.shared.u64 	%rd65, [%r7+128];
	ld.shared.u64 	%rd66, [%r10+4096];
	mad.lo.s64 	%rd67, %rd66, %rd65, %rd64;
	ld.shared.u64 	%rd68, [%r7+136];
	ld.shared.u64 	%rd69, [%r10+4352];
	mad.lo.s64 	%rd70, %rd69, %rd68, %rd67;
	ld.shared.u64 	%rd71, [%r7+144];
	ld.shared.u64 	%rd72, [%r10+4608];
	mad.lo.s64 	%rd73, %rd72, %rd71, %rd70;
	ld.shared.u64 	%rd74, [%r7+152];
	ld.shared.u64 	%rd75, [%r10+4864];
	mad.lo.s64 	%rd76, %rd75, %rd74, %rd73;
	ld.shared.u64 	%rd77, [%r7+160];
	ld.shared.u64 	%rd78, [%r10+5120];
	mad.lo.s64 	%rd79, %rd78, %rd77, %rd76;
	ld.shared.u64 	%rd80, [%r7+168];
	ld.shared.u64 	%rd81, [%r10+5376];
	mad.lo.s64 	%rd82, %rd81, %rd80, %rd79;
	ld.shared.u64 	%rd83, [%r7+176];
	ld.shared.u64 	%rd84, [%r10+5632];
	mad.lo.s64 	%rd85, %rd84, %rd83, %rd82;
	ld.shared.u64 	%rd86, [%r7+184];
	ld.shared.u64 	%rd87, [%r10+5888];
	mad.lo.s64 	%rd88, %rd87, %rd86, %rd85;
	ld.shared.u64 	%rd89, [%r7+192];
	ld.shared.u64 	%rd90, [%r10+6144];
	mad.lo.s64 	%rd91, %rd90, %rd89, %rd88;
	ld.shared.u64 	%rd92, [%r7+200];
	ld.shared.u64 	%rd93, [%r10+6400];
	mad.lo.s64 	%rd94, %rd93, %rd92, %rd91;
	ld.shared.u64 	%rd95, [%r7+208];
	ld.shared.u64 	%rd96, [%r10+6656];
	mad.lo.s64 	%rd97, %rd96, %rd95, %rd94;
	ld.shared.u64 	%rd98, [%r7+216];
	ld.shared.u64 	%rd99, [%r10+6912];
	mad.lo.s64 	%rd100, %rd99, %rd98, %rd97;
	ld.shared.u64 	%rd101, [%r7+224];
	ld.shared.u64 	%rd102, [%r10+7168];
	mad.lo.s64 	%rd103, %rd102, %rd101, %rd100;
	ld.shared.u64 	%rd104, [%r7+232];
	ld.shared.u64 	%rd105, [%r10+7424];
	mad.lo.s64 	%rd106, %rd105, %rd104, %rd103;
	ld.shared.u64 	%rd107, [%r7+240];
	ld.shared.u64 	%rd108, [%r10+7680];
	mad.lo.s64 	%rd109, %rd108, %rd107, %rd106;
	ld.shared.u64 	%rd110, [%r7+248];
	ld.shared.u64 	%rd111, [%r10+7936];
	mad.lo.s64 	%rd116, %rd111, %rd110, %rd109;
	bar.sync 	0;
	add.s32 	%r36, %r36, 32;
	add.s32 	%r35, %r35, %r6;
	add.s32 	%r34, %r34, 32;
	setp.lt.s32 	%p2, %r36, %r13;
	@%p2 bra 	$L__BB1_2;
$L__BB1_3:
	cvta.to.global.u64 	%rd112, %rd6;
	add.s32 	%r31, %r5, %r2;
	mad.lo.s32 	%r32, %r21, %r3, %r31;
	mad.lo.s32 	%r33, %r6, %r1, %r32;
	mul.wide.s32 	%rd113, %r33, 8;
	add.s64 	%rd114, %rd112, %rd113;
	st.global.u64 	[%rd114], %rd116;
	ret;

}


// ===== COMPILED SASS (sm_100) =====

	.target	sm_100

	.elftype	@"ET_EXEC"


//--------------------- .note.nv.tkinfo           --------------------------
	.section	.note.nv.tkinfo,"",@"SHT_NOTE"
	.sectionflags	@"SHF_NOTE_NV_TKINFO"
	.tkinfo
        /*0018*/ 	.word	0x00000002
        /*0030*/ 	.string	""
        /*0030*/ 	.string	"ptxas"
        /*0030*/ 	.string	"Cuda compilation tools, release 13.0, V13.0.88"
        /*0030*/ 	.string	"Build cuda_13.0.r13.0/compiler.36424714_0"
        /*0030*/ 	.string	"-arch sm_100 -m 64 "



//--------------------- .note.nv.cuinfo           --------------------------
	.section	.note.nv.cuinfo,"",@"SHT_NOTE"
	.sectionflags	@"SHF_NOTE_NV_CUINFO"
        /*0018*/ 	.short	0x0002
        /*001a*/ 	.short	0x0064
        /*001c*/ 	.short	0x0082
	.zero		2


//--------------------- .nv.info                  --------------------------
	.section	.nv.info,"",@"SHT_CUDA_INFO"
	.align	4


	//----- nvinfo : EIATTR_REGCOUNT
	.align		4
        /*0000*/ 	.byte	0x04, 0x2f
        /*0002*/ 	.short	(.L_1 - .L_0)
	.align		4
.L_0:
        /*0004*/ 	.word	index@(_Z13MatrixMulCUDAILi16EEvPlS0_S0_ii)
        /*0008*/ 	.word	0x00000020


	//----- nvinfo : EIATTR_FRAME_SIZE
	.align		4
.L_1:
        /*000c*/ 	.byte	0x04, 0x11
        /*000e*/ 	.short	(.L_3 - .L_2)
	.align		4
.L_2:
        /*0010*/ 	.word	index@(_Z13MatrixMulCUDAILi16EEvPlS0_S0_ii)
        /*0014*/ 	.word	0x00000000


	//----- nvinfo : EIATTR_REGCOUNT
	.align		4
.L_3:
        /*0018*/ 	.byte	0x04, 0x2f
        /*001a*/ 	.short	(.L_5 - .L_4)
	.align		4
.L_4:
        /*001c*/ 	.word	index@(_Z13MatrixMulCUDAILi32EEvPlS0_S0_ii)
        /*0020*/ 	.word	0x00000020


	//----- nvinfo : EIATTR_FRAME_SIZE
	.align		4
.L_5:
        /*0024*/ 	.byte	0x04, 0x11
        /*0026*/ 	.short	(.L_7 - .L_6)
	.align		4
.L_6:
        /*0028*/ 	.word	index@(_Z13MatrixMulCUDAILi32EEvPlS0_S0_ii)
        /*002c*/ 	.word	0x00000000


	//----- nvinfo : EIATTR_MIN_STACK_SIZE
	.align		4
.L_7:
        /*0030*/ 	.byte	0x04, 0x12
        /*0032*/ 	.short	(.L_9 - .L_8)
	.align		4
.L_8:
        /*0034*/ 	.word	index@(_Z13MatrixMulCUDAILi32EEvPlS0_S0_ii)
        /*0038*/ 	.word	0x00000000


	//----- nvinfo : EIATTR_MIN_STACK_SIZE
	.align		4
.L_9:
        /*003c*/ 	.byte	0x04, 0x12
        /*003e*/ 	.short	(.L_11 - .L_10)
	.align		4
.L_10:
        /*0040*/ 	.word	index@(_Z13MatrixMulCUDAILi16EEvPlS0_S0_ii)
        /*0044*/ 	.word	0x00000000
.L_11:


//--------------------- .nv.compat                --------------------------
	.section	.nv.compat,"",@"SHT_CUDA_COMPAT_INFO"
	.align	4
        /*0000*/ 	.byte	0x02, 0x09, 0x00, 0x00, 0x02, 0x02, 0x01, 0x00, 0x02, 0x05, 0x05, 0x00, 0x03, 0x07, 0x01, 0x01
        /*0010*/ 	.byte	0x02, 0x03, 0x00, 0x00, 0x02, 0x06, 0x01, 0x00, 0x04, 0x0b, 0x08, 0x00, 0x09, 0x00, 0x00, 0x00
        /*0020*/ 	.byte	0x00, 0x00, 0x00, 0x00


//--------------------- .nv.info._Z13MatrixMulCUDAILi32EEvPlS0_S0_ii --------------------------
	.section	.nv.info._Z13MatrixMulCUDAILi32EEvPlS0_S0_ii,"",@"SHT_CUDA_INFO"
	.sectionflags	@""
	.align	4


	//----- nvinfo : EIATTR_CUDA_API_VERSION
	.align		4
        /*0000*/ 	.byte	0x04, 0x37
        /*0002*/ 	.short	(.L_13 - .L_12)
.L_12:
        /*0004*/ 	.word	0x00000082


	//----- nvinfo : EIATTR_KPARAM_INFO
	.align		4
.L_13:
        /*0008*/ 	.byte	0x04, 0x17
        /*000a*/ 	.short	(.L_15 - .L_14)
.L_14:
        /*000c*/ 	.word	0x00000000
        /*0010*/ 	.short	0x0004
        /*0012*/ 	.short	0x001c
        /*0014*/ 	.byte	0x00, 0xf0, 0x11, 0x00


	//----- nvinfo : EIATTR_KPARAM_INFO
	.align		4
.L_15:
        /*0018*/ 	.byte	0x04, 0x17
        /*001a*/ 	.short	(.L_17 - .L_16)
.L_16:
        /*001c*/ 	.word	0x00000000
        /*0020*/ 	.short	0x0003
        /*0022*/ 	.short	0x0018
        /*0024*/ 	.byte	0x00, 0xf0, 0x11, 0x00


	//----- nvinfo : EIATTR_KPARAM_INFO
	.align		4
.L_17:
        /*0028*/ 	.byte	0x04, 0x17
        /*002a*/ 	.short	(.L_19 - .L_18)
.L_18:
        /*002c*/ 	.word	0x00000000
        /*0030*/ 	.short	0x0002
        /*0032*/ 	.short	0x0010
        /*0034*/ 	.byte	0x00, 0xf5, 0x21, 0x00


	//----- nvinfo : EIATTR_KPARAM_INFO
	.align		4
.L_19:
        /*0038*/ 	.byte	0x04, 0x17
        /*003a*/ 	.short	(.L_21 - .L_20)
.L_20:
        /*003c*/ 	.word	0x00000000
        /*0040*/ 	.short	0x0001
        /*0042*/ 	.short	0x0008
        /*0044*/ 	.byte	0x00, 0xf5, 0x21, 0x00


	//----- nvinfo : EIATTR_KPARAM_INFO
	.align		4
.L_21:
        /*0048*/ 	.byte	0x04, 0x17
        /*004a*/ 	.short	(.L_23 - .L_22)
.L_22:
        /*004c*/ 	.word	0x00000000
        /*0050*/ 	.short	0x0000
        /*0052*/ 	.short	0x0000
        /*0054*/ 	.byte	0x00, 0xf5, 0x21, 0x00


	//----- nvinfo : EIATTR_SPARSE_MMA_MASK
	.align		4
.L_23:
        /*0058*/ 	.byte	0x03, 0x50
        /*005a*/ 	.short	0x0000


	//----- nvinfo : EIATTR_MAXREG_COUNT
	.align		4
        /*005c*/ 	.byte	0x03, 0x1b
        /*005e*/ 	.short	0x00ff


	//----- nvinfo : EIATTR_NUM_BARRIERS
	.align		4
        /*0060*/ 	.byte	0x02, 0x4c
        /*0062*/ 	.byte	0x01
	.zero		1


	//----- nvinfo : EIATTR_MERCURY_ISA_VERSION
	.align		4
        /*0064*/ 	.byte	0x03, 0x5f
        /*0066*/ 	.short	0x0101


	//----- nvinfo : EIATTR_VRC_CTA_INIT_COUNT
	.align		4
        /*0068*/ 	.byte	0x02, 0x4a
	.zero		1
	.zero		1


	//----- nvinfo : EIATTR_EXIT_INSTR_OFFSETS
	.align		4
        /*006c*/ 	.byte	0x04, 0x1c
        /*006e*/ 	.short	(.L_25 - .L_24)


	//   ....[0]....
.L_24:
        /*0070*/ 	.word	0x00000e10


	//----- nvinfo : EIATTR_CBANK_PARAM_SIZE
	.align		4
.L_25:
        /*0074*/ 	.byte	0x03, 0x19
        /*0076*/ 	.short	0x0020


	//----- nvinfo : EIATTR_PARAM_CBANK
	.align		4
        /*0078*/ 	.byte	0x04, 0x0a
        /*007a*/ 	.short	(.L_27 - .L_26)
	.align		4
.L_26:
        /*007c*/ 	.word	index@(.nv.constant0._Z13MatrixMulCUDAILi32EEvPlS0_S0_ii)
        /*0080*/ 	.short	0x0380
        /*0082*/ 	.short	0x0020


	//----- nvinfo : EIATTR_SW_WAR
	.align		4
.L_27:
        /*0084*/ 	.byte	0x04, 0x36
        /*0086*/ 	.short	(.L_29 - .L_28)
.L_28:
        /*0088*/ 	.word	0x00000008
.L_29:


//--------------------- .nv.info._Z13MatrixMulCUDAILi16EEvPlS0_S0_ii --------------------------
	.section	.nv.info._Z13MatrixMulCUDAILi16EEvPlS0_S0_ii,"",@"SHT_CUDA_INFO"
	.sectionflags	@""
	.align	4


	//----- nvinfo : EIATTR_CUDA_API_VERSION
	.align		4
        /*0000*/ 	.byte	0x04, 0x37
        /*0002*/ 	.short	(.L_31 - .L_30)
.L_30:
        /*0004*/ 	.word	0x00000082


	//----- nvinfo : EIATTR_KPARAM_INFO
	.align		4
.L_31:
        /*0008*/ 	.byte	0x04, 0x17
        /*000a*/ 	.short	(.L_33 - .L_32)
.L_32:
        /*000c*/ 	.word	0x00000000
        /*0010*/ 	.short	0x0004
        /*0012*/ 	.short	0x001c
        /*0014*/ 	.byte	0x00, 0xf0, 0x11, 0x00


	//----- nvinfo : EIATTR_KPARAM_INFO
	.align		4
.L_33:
        /*0018*/ 	.byte	0x04, 0x17
        /*001a*/ 	.short	(.L_35 - .L_34)
.L_34:
        /*001c*/ 	.word	0x00000000
        /*0020*/ 	.short	0x0003
        /*0022*/ 	.short	0x0018
        /*0024*/ 	.byte	0x00, 0xf0, 0x11, 0x00


	//----- nvinfo : EIATTR_KPARAM_INFO
	.align		4
.L_35:
        /*0028*/ 	.byte	0x04, 0x17
        /*002a*/ 	.short	(.L_37 - .L_36)
.L_36:
        /*002c*/ 	.word	0x00000000
        /*0030*/ 	.short	0x0002
        /*0032*/ 	.short	0x0010
        /*0034*/ 	.byte	0x00, 0xf5, 0x21, 0x00


	//----- nvinfo : EIATTR_KPARAM_INFO
	.align		4
.L_37:
        /*0038*/ 	.byte	0x04, 0x17
        /*003a*/ 	.short	(.L_39 - .L_38)
.L_38:
        /*003c*/ 	.word	0x00000000
        /*0040*/ 	.short	0x0001
        /*0042*/ 	.short	0x0008
        /*0044*/ 	.byte	0x00, 0xf5, 0x21, 0x00


	//----- nvinfo : EIATTR_KPARAM_INFO
	.align		4
.L_39:
        /*0048*/ 	.byte	0x04, 0x17
        /*004a*/ 	.short	(.L_41 - .L_40)
.L_40:
        /*004c*/ 	.word	0x00000000
        /*0050*/ 	.short	0x0000
        /*0052*/ 	.short	0x0000
        /*0054*/ 	.byte	0x00, 0xf5, 0x21, 0x00


	//----- nvinfo : EIATTR_SPARSE_MMA_MASK
	.align		4
.L_41:
        /*0058*/ 	.byte	0x03, 0x50
        /*005a*/ 	.short	0x0000


	//----- nvinfo : EIATTR_MAXREG_COUNT
	.align		4
        /*005c*/ 	.byte	0x03, 0x1b
        /*005e*/ 	.short	0x00ff


	//----- nvinfo : EIATTR_NUM_BARRIERS
	.align		4
        /*0060*/ 	.byte	0x02, 0x4c
        /*0062*/ 	.byte	0x01
	.zero		1


	//----- nvinfo : EIATTR_MERCURY_ISA_VERSION
	.align		4
        /*0064*/ 	.byte	0x03, 0x5f
        /*0066*/ 	.short	0x0101


	//----- nvinfo : EIATTR_VRC_CTA_INIT_COUNT
	.align		4
        /*0068*/ 	.byte	0x02, 0x4a
	.zero		1
	.zero		1


	//----- nvinfo : EIATTR_EXIT_INSTR_OFFSETS
	.align		4
        /*006c*/ 	.byte	0x04, 0x1c
        /*006e*/ 	.short	(.L_43 - .L_42)


	//   ....[0]....
.L_42:
        /*0070*/ 	.word	0x00000890


	//----- nvinfo : EIATTR_CBANK_PARAM_SIZE
	.align		4
.L_43:
        /*0074*/ 	.byte	0x03, 0x19
        /*0076*/ 	.short	0x0020


	//----- nvinfo : EIATTR_PARAM_CBANK
	.align		4
        /*0078*/ 	.byte	0x04, 0x0a
        /*007a*/ 	.short	(.L_45 - .L_44)
	.align		4
.L_44:
        /*007c*/ 	.word	index@(.nv.constant0._Z13MatrixMulCUDAILi16EEvPlS0_S0_ii)
        /*0080*/ 	.short	0x0380
        /*0082*/ 	.short	0x0020


	//----- nvinfo : EIATTR_SW_WAR
	.align		4
.L_45:
        /*0084*/ 	.byte	0x04, 0x36
        /*0086*/ 	.short	(.L_47 - .L_46)
.L_46:
        /*0088*/ 	.word	0x00000008
.L_47:


//--------------------- .nv.callgraph             --------------------------
	.section	.nv.callgraph,"",@"SHT_CUDA_CALLGRAPH"
	.align	4
	.sectionentsize	8
	.align		4
        /*0000*/ 	.word	0x00000000
	.align		4
        /*0004*/ 	.word	0xffffffff
	.align		4
        /*0008*/ 	.word	0x00000000
	.align		4
        /*000c*/ 	.word	0xfffffffe
	.align		4
        /*0010*/ 	.word	0x00000000
	.align		4
        /*0014*/ 	.word	0xfffffffd
	.align		4
        /*0018*/ 	.word	0x00000000
	.align		4
        /*001c*/ 	.word	0xfffffffc


//--------------------- .text._Z13MatrixMulCUDAILi32EEvPlS0_S0_ii --------------------------
	.section	.text._Z13MatrixMulCUDAILi32EEvPlS0_S0_ii,"ax",@progbits
	.align	128
        .global         _Z13MatrixMulCUDAILi32EEvPlS0_S0_ii
        .type           _Z13MatrixMulCUDAILi32EEvPlS0_S0_ii,@function
        .size           _Z13MatrixMulCUDAILi32EEvPlS0_S0_ii,(.L_x_6 - _Z13MatrixMulCUDAILi32EEvPlS0_S0_ii)
        .other          _Z13MatrixMulCUDAILi32EEvPlS0_S0_ii,@"STO_CUDA_ENTRY STV_DEFAULT"
_Z13MatrixMulCUDAILi32EEvPlS0_S0_ii:
.text._Z13MatrixMulCUDAILi32EEvPlS0_S0_ii:
[----:B------:R-:W-:Y:S01]  /*0000*/  LDC R1, c[0x0][0x37c] ;  /* 0x0000df00ff017b82 */ /* 0x000fe20000000800 */
[----:B------:R-:W0:Y:S01]  /*0010*/  LDCU.64 UR10, c[0x0][0x398] ;  /* 0x00007300ff0a77ac */ /* 0x000e220008000a00 */
[----:B------:R-:W1:Y:S01]  /*0020*/  S2R R0, SR_CTAID.X ;  /* 0x0000000000007919 */ /* 0x000e620000002500 */
[----:B------:R-:W-:Y:S01]  /*0030*/  CS2R R22, SRZ ;  /* 0x0000000000167805 */ /* 0x000fe2000001ff00 */
[----:B------:R-:W2:Y:S01]  /*0040*/  LDCU.64 UR8, c[0x0][0x358] ;  /* 0x00006b00ff0877ac */ /* 0x000ea20008000a00 */
[----:B------:R-:W3:Y:S01]  /*0050*/  S2R R3, SR_TID.X ;  /* 0x0000000000037919 */ /* 0x000ee20000002100 */
[----:B------:R-:W4:Y:S01]  /*0060*/  S2R R2, SR_TID.Y ;  /* 0x0000000000027919 */ /* 0x000f220000002200 */
[----:B------:R-:W1:Y:S01]  /*0070*/  S2R R5, SR_CTAID.Y ;  /* 0x0000000000057919 */ /* 0x000e620000002600 */
[----:B0-----:R-:W-:Y:S02]  /*0080*/  UISETP.GE.AND UP0, UPT, UR10, 0x1, UPT ;  /* 0x000000010a00788c */ /* 0x001fe4000bf06270 */
[----:B------:R-:W-:-:S07]  /*0090*/  USHF.L.U32 UR7, UR11, 0x5, URZ ;  /* 0x000000050b077899 */ /* 0x000fce00080006ff */
[----:B--2---:R-:W-:Y:S05]  /*00a0*/  BRA.U !UP0, `(.L_x_0) ;  /* 0x0000000d08407547 */ /* 0x004fea000b800000 */
[----:B------:R-:W0:Y:S01]  /*00b0*/  S2UR UR6, SR_CgaCtaId ;  /* 0x00000000000679c3 */ /* 0x000e220000008800 */
[----:B------:R-:W-:Y:S01]  /*00c0*/  UMOV UR4, 0x400 ;  /* 0x0000040000047882 */ /* 0x000fe20000000000 */
[C---:B-1----:R-:W-:Y:S01]  /*00d0*/  IMAD R15, R5.reuse, UR10, RZ ;  /* 0x0000000a050f7c24 */ /* 0x042fe2000f8e02ff */
[----:B------:R-:W-:Y:S01]  /*00e0*/  UIADD3 UR5, UPT, UPT, UR4, 0x2000, URZ ;  /* 0x0000200004057890 */ /* 0x000fe2000fffe0ff */
[--C-:B---34-:R-:W-:Y:S01]  /*00f0*/  IMAD R7, R2, UR11, R3.reuse ;  /* 0x0000000b02077c24 */ /* 0x118fe2000f8e0203 */
[----:B------:R-:W-:Y:S02]  /*0100*/  LEA R6, R5, R2, 0x5 ;  /* 0x0000000205067211 */ /* 0x000fe400078e28ff */
[----:B------:R-:W-:Y:S02]  /*0110*/  CS2R R22, SRZ ;  /* 0x0000000000167805 */ /* 0x000fe4000001ff00 */
[----:B------:R-:W-:Y:S01]  /*0120*/  SHF.L.U32 R15, R15, 0x5, RZ ;  /* 0x000000050f0f7819 */ /* 0x000fe200000006ff */
[----:B------:R-:W1:Y:S01]  /*0130*/  LDC.64 R20, c[0x0][0x390] ;  /* 0x0000e400ff147b82 */ /* 0x000e620000000a00 */
[----:B------:R-:W-:Y:S01]  /*0140*/  LEA R7, R0, R7, 0x5 ;  /* 0x0000000700077211 */ /* 0x000fe200078e28ff */
[----:B------:R-:W-:Y:S01]  /*0150*/  IMAD R6, R6, UR10, R3 ;  /* 0x0000000a06067c24 */ /* 0x000fe2000f8e0203 */
[----:B------:R-:W-:-:S05]  /*0160*/  IADD3 R4, PT, PT, R15, UR10, RZ ;  /* 0x0000000a0f047c10 */ /* 0x000fca000fffe0ff */
[----:B------:R-:W2:Y:S01]  /*0170*/  LDC.64 R18, c[0x0][0x388] ;  /* 0x0000e200ff127b82 */ /* 0x000ea20000000a00 */
[----:B0-----:R-:W-:Y:S02]  /*0180*/  ULEA UR4, UR6, UR4, 0x18 ;  /* 0x0000000406047291 */ /* 0x001fe4000f8ec0ff */
[----:B------:R-:W-:-:S04]  /*0190*/  ULEA UR5, UR6, UR5, 0x18 ;  /* 0x0000000506057291 */ /* 0x000fc8000f8ec0ff */
[C---:B------:R-:W-:Y:S02]  /*01a0*/  LEA R16, R2.reuse, UR4, 0x8 ;  /* 0x0000000402107c11 */ /* 0x040fe4000f8e40ff */
[C---:B------:R-:W-:Y:S02]  /*01b0*/  LEA R13, R3.reuse, UR5, 0x3 ;  /* 0x00000005030d7c11 */ /* 0x040fe4000f8e18ff */
[----:B------:R-:W-:Y:S02]  /*01c0*/  LEA R14, R3, R16, 0x3 ;  /* 0x00000010030e7211 */ /* 0x000fe400078e18ff */
[----:B------:R-:W-:-:S07]  /*01d0*/  LEA R12, R2, R13, 0x8 ;  /* 0x0000000d020c7211 */ /* 0x000fce00078e40ff */
.L_x_1:
[----:B--2---:R-:W-:-:S04]  /*01e0*/  IMAD.WIDE R28, R6, 0x8, R18 ;  /* 0x00000008061c7825 */ /* 0x004fc800078e0212 */
[----:B-1----:R-:W-:Y:S02]  /*01f0*/  IMAD.WIDE R26, R7, 0x8, R20 ;  /* 0x00000008071a7825 */ /* 0x002fe400078e0214 */
[----:B------:R-:W2:Y:S04]  /*0200*/  LDG.E.64 R28, desc[UR8][R28.64] ;  /* 0x000000081c1c7981 */ /* 0x000ea8000c1e1b00 */
[----:B------:R-:W3:Y:S01]  /*0210*/  LDG.E.64 R26, desc[UR8][R26.64] ;  /* 0x000000081a1a7981 */ /* 0x000ee2000c1e1b00 */
[----:B------:R-:W-:Y:S02]  /*0220*/  IADD3 R15, PT, PT, R15, 0x20, RZ ;  /* 0x000000200f0f7810 */ /* 0x000fe40007ffe0ff */
[----:B------:R-:W-:Y:S02]  /*0230*/  IADD3 R7, PT, PT, R7, UR7, RZ ;  /* 0x0000000707077c10 */ /* 0x000fe4000fffe0ff */
[----:B------:R-:W-:-:S02]  /*0240*/  ISETP.GE.AND P0, PT, R15, R4, PT ;  /* 0x000000040f00720c */ /* 0x000fc40003f06270 */
[----:B------:R-:W-:Y:S01]  /*0250*/  IADD3 R6, PT, PT, R6, 0x20, RZ ;  /* 0x0000002006067810 */ /* 0x000fe20007ffe0ff */
[----:B--2---:R-:W-:Y:S04]  /*0260*/  STS.64 [R14], R28 ;  /* 0x0000001c0e007388 */ /* 0x004fe80000000a00 */
[----:B---3--:R-:W-:Y:S01]  /*0270*/  STS.64 [R12], R26 ;  /* 0x0000001a0c007388 */ /* 0x008fe20000000a00 */
[----:B------:R-:W-:Y:S06]  /*0280*/  BAR.SYNC.DEFER_BLOCKING 0x0 ;  /* 0x0000000000007b1d */ /* 0x000fec0000010000 */
[----:B------:R-:W-:Y:S04]  /*0290*/  LDS.64 R24, [R13] ;  /* 0x000000000d187984 */ /* 0x000fe80000000a00 */
[----:B------:R-:W0:Y:S02]  /*02a0*/  LDS.128 R8, [R16] ;  /* 0x0000000010087984 */ /* 0x000e240000000c00 */
[----:B0-----:R-:W-:-:S02]  /*02b0*/  IMAD R17, R25, R8, RZ ;  /* 0x0000000819117224 */ /* 0x001fc400078e02ff */
[----:B------:R-:W-:-:S04]  /*02c0*/  IMAD.WIDE.U32 R22, R8, R24, R22 ;  /* 0x0000001808167225 */ /* 0x000fc800078e0016 */
[----:B------:R-:W-:Y:S02]  /*02d0*/  IMAD R17, R9, R24, R17 ;  /* 0x0000001809117224 */ /* 0x000fe400078e0211 */
[----:B------:R-:W0:Y:S03]  /*02e0*/  LDS.64 R8, [R13+0x100] ;  /* 0x000100000d087984 */ /* 0x000e260000000a00 */
[----:B------:R-:W-:Y:S01]  /*02f0*/  IADD3 R23, PT, PT, R23, R17, RZ ;  /* 0x0000001117177210 */ /* 0x000fe20007ffe0ff */
[----:B------:R-:W-:Y:S01]  /*0300*/  LDS.64 R24, [R13+0x200] ;  /* 0x000200000d187984 */ /* 0x000fe20000000a00 */
[-C--:B0-----:R-:W-:Y:S02]  /*0310*/  IMAD R9, R9, R10.reuse, RZ ;  /* 0x0000000a09097224 */ /* 0x081fe400078e02ff */
[----:B------:R-:W-:-:S04]  /*0320*/  IMAD.WIDE.U32 R22, R8, R10, R22 ;  /* 0x0000000a08167225 */ /* 0x000fc800078e0016 */
[----:B------:R-:W-:Y:S02]  /*0330*/  IMAD R17, R8, R11, R9 ;  /* 0x0000000b08117224 */ /* 0x000fe400078e0209 */
[----:B------:R-:W0:Y:S03]  /*0340*/  LDS.128 R8, [R16+0x10] ;  /* 0x0000100010087984 */ /* 0x000e260000000c00 */
[----:B------:R-:W-:Y:S01]  /*0350*/  IADD3 R23, PT, PT, R23, R17, RZ ;  /* 0x0000001117177210 */ /* 0x000fe20007ffe0ff */
[----:B0-----:R-:W-:Y:S02]  /*0360*/  IMAD R17, R25, R8, RZ ;  /* 0x0000000819117224 */ /* 0x001fe400078e02ff */
        /* <DEDUP_REMOVED lines=153> */
[----:B0-----:R-:W-:-:S04]  /*0d00*/  IMAD R17, R25, R8, RZ ;  /* 0x0000000819117224 */ /* 0x001fc800078e02ff */
[-C--:B------:R-:W-:Y:S02]  /*0d10*/  IMAD R17, R9, R24.reuse, R17 ;  /* 0x0000001809117224 */ /* 0x080fe400078e0211 */
[----:B------:R-:W-:Y:S02]  /*0d20*/  IMAD.WIDE.U32 R8, R8, R24, R22 ;  /* 0x0000001808087225 */ /* 0x000fe400078e0016 */
[----:B------:R-:W0:Y:S03]  /*0d30*/  LDS.64 R22, [R13+0x1f00] ;  /* 0x001f00000d167984 */ /* 0x000e260000000a00 */
[----:B------:R-:W-:Y:S01]  /*0d40*/  IADD3 R9, PT, PT, R9, R17, RZ ;  /* 0x0000001109097210 */ /* 0x000fe20007ffe0ff */
[----:B0-----:R-:W-:-:S04]  /*0d50*/  IMAD R17, R23, R10, RZ ;  /* 0x0000000a17117224 */ /* 0x001fc800078e02ff */
[C---:B------:R-:W-:Y:S02]  /*0d60*/  IMAD R17, R22.reuse, R11, R17 ;  /* 0x0000000b16117224 */ /* 0x040fe400078e0211 */
[----:B------:R-:W-:-:S05]  /*0d70*/  IMAD.WIDE.U32 R22, R22, R10, R8 ;  /* 0x0000000a16167225 */ /* 0x000fca00078e0008 */
[----:B------:R-:W-:Y:S01]  /*0d80*/  IADD3 R23, PT, PT, R23, R17, RZ ;  /* 0x0000001117177210 */ /* 0x000fe20007ffe0ff */
[----:B------:R-:W-:Y:S06]  /*0d90*/  BAR.SYNC.DEFER_BLOCKING 0x0 ;  /* 0x0000000000007b1d */ /* 0x000fec0000010000 */
[----:B------:R-:W-:Y:S05]  /*0da0*/  @!P0 BRA `(.L_x_1) ;  /* 0xfffffff4000c8947 */ /* 0x000fea000383ffff */
.L_x_0:
[----:B------:R-:W0:Y:S01]  /*0db0*/  LDC.64 R6, c[0x0][0x380] ;  /* 0x0000e000ff067b82 */ /* 0x000e220000000a00 */
[----:B-1-3--:R-:W-:-:S05]  /*0dc0*/  LEA R3, R0, R3, 0x5 ;  /* 0x0000000300037211 */ /* 0x00afca00078e28ff */
[----:B----4-:R-:W-:-:S04]  /*0dd0*/  IMAD R2, R2, UR11, R3 ;  /* 0x0000000b02027c24 */ /* 0x010fc8000f8e0203 */
[----:B------:R-:W-:-:S04]  /*0de0*/  IMAD R3, R5, UR7, R2 ;  /* 0x0000000705037c24 */ /* 0x000fc8000f8e0202 */
[----:B0-----:R-:W-:-:S05]  /*0df0*/  IMAD.WIDE R2, R3, 0x8, R6 ;  /* 0x0000000803027825 */ /* 0x001fca00078e0206 */
[----:B------:R-:W-:Y:S01]  /*0e00*/  STG.E.64 desc[UR8][R2.64], R22 ;  /* 0x0000001602007986 */ /* 0x000fe2000c101b08 */
[----:B------:R-:W-:Y:S05]  /*0e10*/  EXIT ;  /* 0x000000000000794d */ /* 0x000fea0003800000 */
.L_x_2:
[----:B------:R-:W-:-:S00]  /*0e20*/  BRA `(.L_x_2) ;  /* 0xfffffffc00fc7947 */ /* 0x000fc0000383ffff */
[----:B------:R-:W-:-:S00]  /*0e30*/  NOP ;  /* 0x0000000000007918 */ /* 0x000fc00000000000 */
        /* <DEDUP_REMOVED lines=12> */
.L_x_6:


//--------------------- .text._Z13MatrixMulCUDAILi16EEvPlS0_S0_ii --------------------------
	.section	.text._Z13MatrixMulCUDAILi16EEvPlS0_S0_ii,"ax",@progbits
	.align	128
        .global         _Z13MatrixMulCUDAILi16EEvPlS0_S0_ii
        .type           _Z13MatrixMulCUDAILi16EEvPlS0_S0_ii,@function
        .size           _Z13MatrixMulCUDAILi16EEvPlS0_S0_ii,(.L_x_7 - _Z13MatrixMulCUDAILi16EEvPlS0_S0_ii)
        .other          _Z13MatrixMulCUDAILi16EEvPlS0_S0_ii,@"STO_CUDA_ENTRY STV_DEFAULT"
_Z13MatrixMulCUDAILi16EEvPlS0_S0_ii:
.text._Z13MatrixMulCUDAILi16EEvPlS0_S0_ii:
        /* <DEDUP_REMOVED lines=30> */
.L_x_4:
        /* <DEDUP_REMOVED lines=101> */
.L_x_3:
[----:B------:R-:W0:Y:S01]  /*0830*/  LDC.64 R6, c[0x0][0x380] ;  /* 0x0000e000ff067b82 */ /* 0x000e220000000a00 */
[----:B-1-3--:R-:W-:-:S05]  /*0840*/  LEA R3, R0, R3, 0x4 ;  /* 0x0000000300037211 */ /* 0x00afca00078e20ff */
[----:B----4-:R-:W-:-:S04]  /*0850*/  IMAD R2, R2, UR11, R3 ;  /* 0x0000000b02027c24 */ /* 0x010fc8000f8e0203 */
[----:B------:R-:W-:-:S04]  /*0860*/  IMAD R3, R5, UR7, R2 ;  /* 0x0000000705037c24 */ /* 0x000fc8000f8e0202 */
[----:B0-----:R-:W-:-:S05]  /*0870*/  IMAD.WIDE R2, R3, 0x8, R6 ;  /* 0x0000000803027825 */ /* 0x001fca00078e0206 */
[----:B------:R-:W-:Y:S01]  /*0880*/  STG.E.64 desc[UR8][R2.64], R22 ;  /* 0x0000001602007986 */ /* 0x000fe2000c101b08 */
[----:B------:R-:W-:Y:S05]  /*0890*/  EXIT ;  /* 0x000000000000794d */ /* 0x000fea0003800000 */
.L_x_5:
        /* <DEDUP_REMOVED lines=14> */
.L_x_7:


//--------------------- .nv.shared._Z13MatrixMulCUDAILi32EEvPlS0_S0_ii --------------------------
	.section	.nv.shared._Z13MatrixMulCUDAILi32EEvPlS0_S0_ii,"aw",@nobits
	.sectionflags	@""
	.align	8
.nv.shared._Z13MatrixMulCUDAILi32EEvPlS0_S0_ii:
	.zero		17408


//--------------------- .nv.shared.reserved.0     --------------------------
	.section	.nv.shared.reserved.0,"aw",@nobits
	.weak		__nv_reservedSMEM_offset_0_alias
	.size		__nv_reservedSMEM_offset_0_alias, 0, 64
	.other		__nv_reservedSMEM_offset_0_alias,@"STO_CUDA_RESERVED_SHARED STV_DEFAULT"
__nv_reservedSMEM_offset_0_alias:
	.zero		0
	.zero		64


//--------------------- .nv.shared._Z13MatrixMulCUDAILi16EEvPlS0_S0_ii --------------------------
	.section	.nv.shared._Z13MatrixMulCUDAILi16EEvPlS0_S0_ii,"aw",@nobits
	.sectionflags	@""
	.align	8
.nv.shared._Z13MatrixMulCUDAILi16EEvPlS0_S0_ii:
	.zero		5120


//--------------------- .nv.constant0._Z13MatrixMulCUDAILi32EEvPlS0_S0_ii --------------------------
	.section	.nv.constant0._Z13MatrixMulCUDAILi32EEvPlS0_S0_ii,"a",@progbits
	.sectionflags	@""
	.align	4
.nv.constant0._Z13MatrixMulCUDAILi32EEvPlS0_S0_ii:
	.zero		928


//--------------------- .nv.constant0._Z13MatrixMulCUDAILi16EEvPlS0_S0_ii --------------------------
	.section	.nv.constant0._Z13MatrixMulCUDAILi16EEvPlS0_S0_ii,"a",@progbits
	.sectionflags	@""
	.align	4
.nv.constant0._Z13MatrixMulCUDAILi16EEvPlS0_S0_ii:
	.zero		928


//--------------------- SYMBOLS --------------------------

	.type		.nv.reservedSmem.offset0,@object
	.size		.nv.reservedSmem.offset0,0x4
	.type		.nv.reservedSmem.cap,@object
	.size		.nv.reservedSmem.cap,0x4
